def matmul_kernel(
    a_ptr,
    b_ptr,
    c_ptr,
    M,
    N,
    K,
    stride_am,
    stride_ak,
    stride_bk,
    stride_bn,
    stride_cm,
    stride_cn,
    BLOCK_M: tl.constexpr,
    BLOCK_N: tl.constexpr,
    BLOCK_K: tl.constexpr,
    GROUP_M: tl.constexpr,
):
    pid = tl.program_id(axis=0)
    num_pid_m = tl.cdiv(M, BLOCK_M)
    num_pid_n = tl.cdiv(N, BLOCK_N)
    num_pid_in_group = GROUP_M * num_pid_n
    group_id = pid // num_pid_in_group
    first_pid_m = group_id * GROUP_M
    group_size_m = min(num_pid_m - first_pid_m, GROUP_M)
    pid_m = first_pid_m + ((pid % num_pid_in_group) % group_size_m)
    pid_n = (pid % num_pid_in_group) // group_size_m

    offs_am = (pid_m * BLOCK_M + tl.arange(0, BLOCK_M)) % M
    offs_bn = (pid_n * BLOCK_N + tl.arange(0, BLOCK_N)) % N
    offs_k = tl.arange(0, BLOCK_K)
    a_ptrs = a_ptr + offs_am[:, None] * stride_am + offs_k[None, :] * stride_ak
    b_ptrs = b_ptr + offs_k[:, None] * stride_bk + offs_bn[None, :] * stride_bn

    acc = tl.zeros((BLOCK_M, BLOCK_N), dtype=tl.float32)
    for kk in range(0, tl.cdiv(K, BLOCK_K)):
        a = tl.load(a_ptrs, mask=offs_k[None, :] < K - kk * BLOCK_K, other=0.0)
        b = tl.load(b_ptrs, mask=offs_k[:, None] < K - kk * BLOCK_K, other=0.0)
        acc = tl.dot(a, b, acc)
        a_ptrs += BLOCK_K * stride_ak
        b_ptrs += BLOCK_K * stride_bk

    c = acc.to(c_ptr.dtype.element_ty)
    offs_cm = pid_m * BLOCK_M + tl.arange(0, BLOCK_M)
    offs_cn = pid_n * BLOCK_N + tl.arange(0, BLOCK_N)
    c_ptrs = c_ptr + offs_cm[:, None] * stride_cm + offs_cn[None, :] * stride_cn
    mask = (offs_cm[:, None] < M) & (offs_cn[None, :] < N)
    tl.store(c_ptrs, c, mask=mask)

# config = {"BLOCK_K": 32, "BLOCK_M": 16, "BLOCK_N": 16, "GROUP_M": 8, "arch": "sm_80", "dtype": "fp16", "num_ctas": 1, "num_stages": 2, "num_warps": 8}
# arch = sm_80


// ===== COMPILED SASS (sm_80) =====

	.target	sm_80

	.elftype	@"ET_EXEC"


//--------------------- .note.nv.tkinfo           --------------------------
	.section	.note.nv.tkinfo,"",@"SHT_NOTE"
	.sectionflags	@"SHF_NOTE_NV_TKINFO"
	.tkinfo
        /*0018*/ 	.word	0x00000002
        /*0030*/ 	.string	""
        /*0030*/ 	.string	"ptxas"
        /*0030*/ 	.string	"Cuda compilation tools, release 13.0, V13.0.88"
        /*0030*/ 	.string	"Build cuda_13.0.r13.0/compiler.36424714_0"
        /*0030*/ 	.string	"-v  -suppress-debug-info  -lineinfo  -arch sm_80 "



//--------------------- .note.nv.cuinfo           --------------------------
	.section	.note.nv.cuinfo,"",@"SHT_NOTE"
	.sectionflags	@"SHF_NOTE_NV_CUINFO"
        /*0018*/ 	.short	0x0002
        /*001a*/ 	.short	0x0050
        /*001c*/ 	.short	0x0082
	.zero		2


//--------------------- .nv.info                  --------------------------
	.section	.nv.info,"",@"SHT_CUDA_INFO"
	.align	4


	//----- nvinfo : EIATTR_REGCOUNT
	.align		4
        /*0000*/ 	.byte	0x04, 0x2f
        /*0002*/ 	.short	(.L_1 - .L_0)
	.align		4
.L_0:
        /*0004*/ 	.word	index@(matmul_kernel)
        /*0008*/ 	.word	0x00000028


	//----- nvinfo : EIATTR_FRAME_SIZE
	.align		4
.L_1:
        /*000c*/ 	.byte	0x04, 0x11
        /*000e*/ 	.short	(.L_3 - .L_2)
	.align		4
.L_2:
        /*0010*/ 	.word	index@(matmul_kernel)
        /*0014*/ 	.word	0x00000000


	//----- nvinfo : EIATTR_MIN_STACK_SIZE
	.align		4
.L_3:
        /*0018*/ 	.byte	0x04, 0x12
        /*001a*/ 	.short	(.L_5 - .L_4)
	.align		4
.L_4:
        /*001c*/ 	.word	index@(matmul_kernel)
        /*0020*/ 	.word	0x00000000
.L_5:


//--------------------- .nv.info.matmul_kernel    --------------------------
	.section	.nv.info.matmul_kernel,"",@"SHT_CUDA_INFO"
	.sectionflags	@""
	.align	4


	//----- nvinfo : EIATTR_CUDA_API_VERSION
	.align		4
        /*0000*/ 	.byte	0x04, 0x37
        /*0002*/ 	.short	(.L_7 - .L_6)
.L_6:
        /*0004*/ 	.word	0x00000082


	//----- nvinfo : EIATTR_SW2861232_WAR
	.align		4
.L_7:
        /*0008*/ 	.byte	0x01, 0x35
	.zero		2


	//----- nvinfo : EIATTR_PARAM_CBANK
	.align		4
        /*000c*/ 	.byte	0x04, 0x0a
        /*000e*/ 	.short	(.L_9 - .L_8)
	.align		4
.L_8:
        /*0010*/ 	.word	index@(.nv.constant0.matmul_kernel)
        /*0014*/ 	.short	0x0160
        /*0016*/ 	.short	0x0050


	//----- nvinfo : EIATTR_CBANK_PARAM_SIZE
	.align		4
.L_9:
        /*0018*/ 	.byte	0x03, 0x19
        /*001a*/ 	.short	0x0050


	//----- nvinfo : EIATTR_KPARAM_INFO
	.align		4
        /*001c*/ 	.byte	0x04, 0x17
        /*001e*/ 	.short	(.L_11 - .L_10)
.L_10:
        /*0020*/ 	.word	0x00000000
        /*0024*/ 	.short	0x000d
        /*0026*/ 	.short	0x0048
        /*0028*/ 	.byte	0x00, 0xf4, 0x21, 0x00


	//----- nvinfo : EIATTR_KPARAM_INFO
	.align		4
.L_11:
        /*002c*/ 	.byte	0x04, 0x17
        /*002e*/ 	.short	(.L_13 - .L_12)
.L_12:
        /*0030*/ 	.word	0x00000000
        /*0034*/ 	.short	0x000c
        /*0036*/ 	.short	0x0040
        /*0038*/ 	.byte	0x00, 0xf4, 0x21, 0x00


	//----- nvinfo : EIATTR_KPARAM_INFO
	.align		4
.L_13:
        /*003c*/ 	.byte	0x04, 0x17
        /*003e*/ 	.short	(.L_15 - .L_14)
.L_14:
        /*0040*/ 	.word	0x00000000
        /*0044*/ 	.short	0x000b
        /*0046*/ 	.short	0x0038
        /*0048*/ 	.byte	0x00, 0xf0, 0x11, 0x00


	//----- nvinfo : EIATTR_KPARAM_INFO
	.align		4
.L_15:
        /*004c*/ 	.byte	0x04, 0x17
        /*004e*/ 	.short	(.L_17 - .L_16)
.L_16:
        /*0050*/ 	.word	0x00000000
        /*0054*/ 	.short	0x000a
        /*0056*/ 	.short	0x0034
        /*0058*/ 	.byte	0x00, 0xf0, 0x11, 0x00


	//----- nvinfo : EIATTR_KPARAM_INFO
	.align		4
.L_17:
        /*005c*/ 	.byte	0x04, 0x17
        /*005e*/ 	.short	(.L_19 - .L_18)
.L_18:
        /*0060*/ 	.word	0x00000000
        /*0064*/ 	.short	0x0009
        /*0066*/ 	.short	0x0030
        /*0068*/ 	.byte	0x00, 0xf0, 0x11, 0x00


	//----- nvinfo : EIATTR_KPARAM_INFO
	.align		4
.L_19:
        /*006c*/ 	.byte	0x04, 0x17
        /*006e*/ 	.short	(.L_21 - .L_20)
.L_20:
        /*0070*/ 	.word	0x00000000
        /*0074*/ 	.short	0x0008
        /*0076*/ 	.short	0x002c
        /*0078*/ 	.byte	0x00, 0xf0, 0x11, 0x00


	//----- nvinfo : EIATTR_KPARAM_INFO
	.align		4
.L_21:
        /*007c*/ 	.byte	0x04, 0x17
        /*007e*/ 	.short	(.L_23 - .L_22)
.L_22:
        /*0080*/ 	.word	0x00000000
        /*0084*/ 	.short	0x0007
        /*0086*/ 	.short	0x0028
        /*0088*/ 	.byte	0x00, 0xf0, 0x11, 0x00


	//----- nvinfo : EIATTR_KPARAM_INFO
	.align		4
.L_23:
        /*008c*/ 	.byte	0x04, 0x17
        /*008e*/ 	.short	(.L_25 - .L_24)
.L_24:
        /*0090*/ 	.word	0x00000000
        /*0094*/ 	.short	0x0006
        /*0096*/ 	.short	0x0024
        /*0098*/ 	.byte	0x00, 0xf0, 0x11, 0x00


	//----- nvinfo : EIATTR_KPARAM_INFO
	.align		4
.L_25:
        /*009c*/ 	.byte	0x04, 0x17
        /*009e*/ 	.short	(.L_27 - .L_26)
.L_26:
        /*00a0*/ 	.word	0x00000000
        /*00a4*/ 	.short	0x0005
        /*00a6*/ 	.short	0x0020
        /*00a8*/ 	.byte	0x00, 0xf0, 0x11, 0x00


	//----- nvinfo : EIATTR_KPARAM_INFO
	.align		4
.L_27:
        /*00ac*/ 	.byte	0x04, 0x17
        /*00ae*/ 	.short	(.L_29 - .L_28)
.L_28:
        /*00b0*/ 	.word	0x00000000
        /*00b4*/ 	.short	0x0004
        /*00b6*/ 	.short	0x001c
        /*00b8*/ 	.byte	0x00, 0xf0, 0x11, 0x00


	//----- nvinfo : EIATTR_KPARAM_INFO
	.align		4
.L_29:
        /*00bc*/ 	.byte	0x04, 0x17
        /*00be*/ 	.short	(.L_31 - .L_30)
.L_30:
        /*00c0*/ 	.word	0x00000000
        /*00c4*/ 	.short	0x0003
        /*00c6*/ 	.short	0x0018
        /*00c8*/ 	.byte	0x00, 0xf0, 0x11, 0x00


	//----- nvinfo : EIATTR_KPARAM_INFO
	.align		4
.L_31:
        /*00cc*/ 	.byte	0x04, 0x17
        /*00ce*/ 	.short	(.L_33 - .L_32)
.L_32:
        /*00d0*/ 	.word	0x00000000
        /*00d4*/ 	.short	0x0002
        /*00d6*/ 	.short	0x0010
        /*00d8*/ 	.byte	0x00, 0xf4, 0x21, 0x00


	//----- nvinfo : EIATTR_KPARAM_INFO
	.align		4
.L_33:
        /*00dc*/ 	.byte	0x04, 0x17
        /*00de*/ 	.short	(.L_35 - .L_34)
.L_34:
        /*00e0*/ 	.word	0x00000000
        /*00e4*/ 	.short	0x0001
        /*00e6*/ 	.short	0x0008
        /*00e8*/ 	.byte	0x00, 0xf4, 0x21, 0x00


	//----- nvinfo : EIATTR_KPARAM_INFO
	.align		4
.L_35:
        /*00ec*/ 	.byte	0x04, 0x17
        /*00ee*/ 	.short	(.L_37 - .L_36)
.L_36:
        /*00f0*/ 	.word	0x00000000
        /*00f4*/ 	.short	0x0000
        /*00f6*/ 	.short	0x0000
        /*00f8*/ 	.byte	0x00, 0xf4, 0x21, 0x00


	//----- nvinfo : EIATTR_MAXREG_COUNT
	.align		4
.L_37:
        /*00fc*/ 	.byte	0x03, 0x1b
        /*00fe*/ 	.short	0x00ff


	//----- nvinfo : EIATTR_NUM_BARRIERS
	.align		4
        /*0100*/ 	.byte	0x02, 0x4c
        /*0102*/ 	.byte	0x01
	.zero		1


	//----- nvinfo : EIATTR_MERCURY_ISA_VERSION
	.align		4
        /*0104*/ 	.byte	0x03, 0x5f
        /*0106*/ 	.short	0x0000


	//----- nvinfo : EIATTR_EXIT_INSTR_OFFSETS
	.align		4
        /*0108*/ 	.byte	0x04, 0x1c
        /*010a*/ 	.short	(.L_39 - .L_38)


	//   ....[0]....
.L_38:
        /*010c*/ 	.word	0x00001050


	//   ....[1]....
        /*0110*/ 	.word	0x00001100


	//----- nvinfo : EIATTR_REQNTID
	.align		4
.L_39:
        /*0114*/ 	.byte	0x04, 0x10
        /*0116*/ 	.short	(.L_41 - .L_40)
.L_40:
        /*0118*/ 	.word	0x00000100
        /*011c*/ 	.word	0x00000001
        /*0120*/ 	.word	0x00000001
.L_41:


//--------------------- .nv.callgraph             --------------------------
	.section	.nv.callgraph,"",@"SHT_CUDA_CALLGRAPH"
	.align	4
	.sectionentsize	8
	.align		4
        /*0000*/ 	.word	0x00000000
	.align		4
        /*0004*/ 	.word	0xffffffff
	.align		4
        /*0008*/ 	.word	0x00000000
	.align		4
        /*000c*/ 	.word	0xfffffffe
	.align		4
        /*0010*/ 	.word	0x00000000
	.align		4
        /*0014*/ 	.word	0xfffffffd
	.align		4
        /*0018*/ 	.word	0x00000000
	.align		4
        /*001c*/ 	.word	0xfffffffc


//--------------------- .nv.rel.action            --------------------------
	.section	.nv.rel.action,"",@"SHT_CUDA_RELOCINFO"
	.align	8
	.sectionentsize	8
        /*0000*/ 	.byte	0x73, 0x00, 0x00, 0x00, 0x00, 0x00, 0x00, 0x00, 0x00, 0x00, 0x00, 0x11, 0x25, 0x00, 0x05, 0x36


//--------------------- .nv.constant0.matmul_kernel --------------------------
	.section	.nv.constant0.matmul_kernel,"a",@progbits
	.sectionflags	@""
	.align	4
.nv.constant0.matmul_kernel:
	.zero		432


//--------------------- .text.matmul_kernel       --------------------------
	.section	.text.matmul_kernel,"ax",@progbits
	.sectioninfo	@"SHI_REGISTERS=40"
	.align	128
        .global         matmul_kernel
        .type           matmul_kernel,@function
        .size           matmul_kernel,(.L_x_3 - matmul_kernel)
        .other          matmul_kernel,@"STO_CUDA_ENTRY STV_DEFAULT"
matmul_kernel:
.text.matmul_kernel:
[----:B------:R-:W-:Y:S02]  /*0000*/  IMAD.MOV.U32 R1, RZ, RZ, c[0x0][0x28] ;  /* 0x00000a00ff017624 */ /* 0x000fe400078e00ff */
[----:B------:R-:W-:Y:S01]  /*0010*/  IMAD.MOV.U32 R5, RZ, RZ, 0xf ;  /* 0x0000000fff057424 */ /* 0x000fe200078e00ff */
[----:B------:R-:W0:Y:S01]  /*0020*/  S2R R7, SR_CTAID.X ;  /* 0x0000000000077919 */ /* 0x000e220000002500 */
[----:B------:R-:W-:-:S03]  /*0030*/  ULDC.64 UR6, c[0x0][0x118] ;  /* 0x0000460000067ab9 */ /* 0x000fc60000000a00 */
[----:B------:R-:W-:Y:S01]  /*0040*/  IADD3 R0, R5, c[0x0][0x17c], RZ ;  /* 0x00005f0005007a10 */ /* 0x000fe20007ffe0ff */
[----:B------:R-:W1:Y:S03]  /*0050*/  S2R R17, SR_TID.X ;  /* 0x0000000000117919 */ /* 0x000e660000002100 */
[----:B------:R-:W-:-:S04]  /*0060*/  SHF.R.S32.HI R3, RZ, 0x1f, R0 ;  /* 0x0000001fff037819 */ /* 0x000fc80000011400 */
[----:B------:R-:W-:-:S04]  /*0070*/  LEA.HI R3, R3, R0, RZ, 0x4 ;  /* 0x0000000003037211 */ /* 0x000fc800078f20ff */
[----:B------:R-:W-:-:S05]  /*0080*/  SHF.R.S32.HI R0, RZ, 0x4, R3 ;  /* 0x00000004ff007819 */ /* 0x000fca0000011403 */
[----:B------:R-:W-:Y:S01]  /*0090*/  IMAD.SHL.U32 R0, R0, 0x8, RZ ;  /* 0x0000000800007824 */ /* 0x000fe200078e00ff */
[----:B0-----:R-:W-:-:S04]  /*00a0*/  IABS R8, R7 ;  /* 0x0000000700087213 */ /* 0x001fc80000000000 */
[-C--:B------:R-:W-:Y:S02]  /*00b0*/  IABS R9, R0.reuse ;  /* 0x0000000000097213 */ /* 0x080fe40000000000 */
[----:B------:R-:W-:Y:S02]  /*00c0*/  IABS R10, R0 ;  /* 0x00000000000a7213 */ /* 0x000fe40000000000 */
[----:B------:R-:W0:Y:S01]  /*00d0*/  I2F.RP R4, R9 ;  /* 0x0000000900047306 */ /* 0x000e220000209400 */
[----:B-1----:R-:W-:Y:S02]  /*00e0*/  SHF.R.U32.HI R36, RZ, 0x4, R17 ;  /* 0x00000004ff247819 */ /* 0x002fe40000011611 */
[----:B------:R-:W-:Y:S02]  /*00f0*/  LOP3.LUT R16, R17, 0x1f, RZ, 0xc0, !PT ;  /* 0x0000001f11107812 */ /* 0x000fe400078ec0ff */
[----:B------:R-:W-:-:S03]  /*0100*/  SGXT.U32 R36, R36, 0x4 ;  /* 0x000000042424781a */ /* 0x000fc60000000000 */
[----:B0-----:R-:W0:Y:S02]  /*0110*/  MUFU.RCP R4, R4 ;  /* 0x0000000400047308 */ /* 0x001e240000001000 */
[----:B0-----:R-:W-:Y:S01]  /*0120*/  IADD3 R2, R4, 0xffffffe, RZ ;  /* 0x0ffffffe04027810 */ /* 0x001fe20007ffe0ff */
[----:B------:R-:W-:-:S05]  /*0130*/  IMAD.MOV R4, RZ, RZ, -R10 ;  /* 0x000000ffff047224 */ /* 0x000fca00078e0a0a */
[----:B------:R0:W1:Y:S02]  /*0140*/  F2I.FTZ.U32.TRUNC.NTZ R3, R2 ;  /* 0x0000000200037305 */ /* 0x000064000021f000 */
[----:B0-----:R-:W-:Y:S02]  /*0150*/  IMAD.MOV.U32 R2, RZ, RZ, RZ ;  /* 0x000000ffff027224 */ /* 0x001fe400078e00ff */
[----:B-1----:R-:W-:-:S04]  /*0160*/  IMAD.MOV R6, RZ, RZ, -R3 ;  /* 0x000000ffff067224 */ /* 0x002fc800078e0a03 */
[----:B------:R-:W-:Y:S02]  /*0170*/  IMAD R11, R6, R9, RZ ;  /* 0x00000009060b7224 */ /* 0x000fe400078e02ff */
[----:B------:R-:W-:Y:S02]  /*0180*/  IMAD.MOV.U32 R6, RZ, RZ, R8 ;  /* 0x000000ffff067224 */ /* 0x000fe400078e0008 */
[----:B------:R-:W-:-:S06]  /*0190*/  IMAD.HI.U32 R3, R3, R11, R2 ;  /* 0x0000000b03037227 */ /* 0x000fcc00078e0002 */
[----:B------:R-:W-:-:S04]  /*01a0*/  IMAD.HI.U32 R3, R3, R6, RZ ;  /* 0x0000000603037227 */ /* 0x000fc800078e00ff */
[----:B------:R-:W-:-:S05]  /*01b0*/  IMAD R2, R3, R4, R6 ;  /* 0x0000000403027224 */ /* 0x000fca00078e0206 */
[----:B------:R-:W-:-:S13]  /*01c0*/  ISETP.GT.U32.AND P1, PT, R9, R2, PT ;  /* 0x000000020900720c */ /* 0x000fda0003f24070 */
[----:B------:R-:W-:Y:S01]  /*01d0*/  @!P1 IMAD.IADD R2, R2, 0x1, -R9 ;  /* 0x0000000102029824 */ /* 0x000fe200078e0a09 */
[----:B------:R-:W-:Y:S02]  /*01e0*/  @!P1 IADD3 R3, R3, 0x1, RZ ;  /* 0x0000000103039810 */ /* 0x000fe40007ffe0ff */
[----:B------:R-:W-:Y:S02]  /*01f0*/  ISETP.NE.AND P1, PT, R0, RZ, PT ;  /* 0x000000ff0000720c */ /* 0x000fe40003f25270 */
[----:B------:R-:W-:Y:S02]  /*0200*/  ISETP.GE.U32.AND P0, PT, R2, R9, PT ;  /* 0x000000090200720c */ /* 0x000fe40003f06070 */
[----:B------:R-:W-:-:S04]  /*0210*/  LOP3.LUT R2, R7, R0, RZ, 0x3c, !PT ;  /* 0x0000000007027212 */ /* 0x000fc800078e3cff */
[----:B------:R-:W-:Y:S02]  /*0220*/  ISETP.GE.AND P2, PT, R2, RZ, PT ;  /* 0x000000ff0200720c */ /* 0x000fe40003f46270 */
[----:B------:R-:W-:-:S05]  /*0230*/  IADD3 R2, R5, c[0x0][0x178], RZ ;  /* 0x00005e0005027a10 */ /* 0x000fca0007ffe0ff */
[----:B------:R-:W-:-:S05]  /*0240*/  @P0 IADD3 R3, R3, 0x1, RZ ;  /* 0x0000000103030810 */ /* 0x000fca0007ffe0ff */
[----:B------:R-:W-:Y:S01]  /*0250*/  IMAD.MOV.U32 R4, RZ, RZ, R3 ;  /* 0x000000ffff047224 */ /* 0x000fe200078e0003 */
[----:B------:R-:W-:-:S03]  /*0260*/  SHF.R.S32.HI R3, RZ, 0x1f, R2 ;  /* 0x0000001fff037819 */ /* 0x000fc60000011402 */
[----:B------:R-:W-:Y:S01]  /*0270*/  @!P2 IMAD.MOV R4, RZ, RZ, -R4 ;  /* 0x000000ffff04a224 */ /* 0x000fe200078e0a04 */
[----:B------:R-:W-:Y:S02]  /*0280*/  @!P1 LOP3.LUT R4, RZ, R0, RZ, 0x33, !PT ;  /* 0x00000000ff049212 */ /* 0x000fe400078e33ff */
[----:B------:R-:W-:-:S03]  /*0290*/  LEA.HI R3, R3, R2, RZ, 0x4 ;  /* 0x0000000203037211 */ /* 0x000fc600078f20ff */
[----:B------:R-:W-:Y:S02]  /*02a0*/  IMAD.SHL.U32 R6, R4, 0x8, RZ ;  /* 0x0000000804067824 */ /* 0x000fe400078e00ff */
[----:B------:R-:W-:-:S03]  /*02b0*/  IMAD.MOV R4, RZ, RZ, -R4 ;  /* 0x000000ffff047224 */ /* 0x000fc600078e0a04 */
[----:B------:R-:W-:Y:S01]  /*02c0*/  LEA.HI.SX32 R3, R3, -R6, 0x1c ;  /* 0x8000000603037211 */ /* 0x000fe200078fe2ff */
[----:B------:R-:W-:-:S03]  /*02d0*/  IMAD R4, R0, R4, R7 ;  /* 0x0000000400047224 */ /* 0x000fc600078e0207 */
[----:B------:R-:W-:-:S04]  /*02e0*/  IMNMX R11, R3, 0x8, PT ;  /* 0x00000008030b7817 */ /* 0x000fc80003800200 */
[-C--:B------:R-:W-:Y:S02]  /*02f0*/  IABS R9, R11.reuse ;  /* 0x0000000b00097213 */ /* 0x080fe40000000000 */
[----:B------:R-:W-:Y:S02]  /*0300*/  IABS R10, R11 ;  /* 0x0000000b000a7213 */ /* 0x000fe40000000000 */
[----:B------:R-:W0:Y:S08]  /*0310*/  I2F.RP R5, R9 ;  /* 0x0000000900057306 */ /* 0x000e300000209400 */
[----:B0-----:R-:W0:Y:S02]  /*0320*/  MUFU.RCP R5, R5 ;  /* 0x0000000500057308 */ /* 0x001e240000001000 */
[----:B0-----:R-:W-:-:S02]  /*0330*/  IADD3 R2, R5, 0xffffffe, RZ ;  /* 0x0ffffffe05027810 */ /* 0x001fc40007ffe0ff */
[----:B------:R-:W-:-:S04]  /*0340*/  LOP3.LUT R5, R17, 0xf, RZ, 0xc0, !PT ;  /* 0x0000000f11057812 */ /* 0x000fc800078ec0ff */
[----:B------:R0:W1:Y:S02]  /*0350*/  F2I.FTZ.U32.TRUNC.NTZ R3, R2 ;  /* 0x0000000200037305 */ /* 0x000064000021f000 */
[----:B0-----:R-:W-:Y:S02]  /*0360*/  IMAD.MOV.U32 R2, RZ, RZ, RZ ;  /* 0x000000ffff027224 */ /* 0x001fe400078e00ff */
[----:B-1----:R-:W-:-:S04]  /*0370*/  IMAD.MOV R8, RZ, RZ, -R3 ;  /* 0x000000ffff087224 */ /* 0x002fc800078e0a03 */
[----:B------:R-:W-:Y:S01]  /*0380*/  IMAD.MOV.U32 R0, RZ, RZ, R8 ;  /* 0x000000ffff007224 */ /* 0x000fe200078e0008 */
[----:B------:R-:W-:-:S03]  /*0390*/  IABS R8, R4 ;  /* 0x0000000400087213 */ /* 0x000fc60000000000 */
[----:B------:R-:W-:Y:S02]  /*03a0*/  IMAD R7, R0, R9, RZ ;  /* 0x0000000900077224 */ /* 0x000fe400078e02ff */
[----:B------:R-:W-:Y:S02]  /*03b0*/  IMAD.MOV.U32 R0, RZ, RZ, R8 ;  /* 0x000000ffff007224 */ /* 0x000fe400078e0008 */
[----:B------:R-:W-:-:S04]  /*03c0*/  IMAD.HI.U32 R3, R3, R7, R2 ;  /* 0x0000000703037227 */ /* 0x000fc800078e0002 */
[----:B------:R-:W-:Y:S02]  /*03d0*/  IMAD.MOV R2, RZ, RZ, -R10 ;  /* 0x000000ffff027224 */ /* 0x000fe400078e0a0a */
        /* <DEDUP_REMOVED lines=8> */
[----:B------:R-:W-:Y:S01]  /*0460*/  ISETP.GE.AND P2, PT, R0, RZ, PT ;  /* 0x000000ff0000720c */ /* 0x000fe20003f46270 */
[----:B------:R-:W-:-:S05]  /*0470*/  IMAD.MOV.U32 R0, RZ, RZ, c[0x0][0x180] ;  /* 0x00006000ff007624 */ /* 0x000fca00078e00ff */
[----:B------:R-:W-:Y:S02]  /*0480*/  IADD3 R0, R0, 0x1f, RZ ;  /* 0x0000001f00007810 */ /* 0x000fe40007ffe0ff */
[----:B------:R-:W-:Y:S02]  /*0490*/  @P0 IADD3 R3, R3, 0x1, RZ ;  /* 0x0000000103030810 */ /* 0x000fe40007ffe0ff */
[----:B------:R-:W-:-:S03]  /*04a0*/  ISETP.GT.AND P0, PT, R0, 0x1f, PT ;  /* 0x0000001f0000780c */ /* 0x000fc60003f04270 */
[----:B------:R-:W-:Y:S01]  /*04b0*/  @!P2 IMAD.MOV R3, RZ, RZ, -R3 ;  /* 0x000000ffff03a224 */ /* 0x000fe200078e0a03 */
[----:B------:R-:W-:-:S05]  /*04c0*/  @!P1 LOP3.LUT R3, RZ, R11, RZ, 0x33, !PT ;  /* 0x0000000bff039212 */ /* 0x000fca00078e33ff */
[----:B------:R-:W-:Y:S02]  /*04d0*/  IMAD.MOV R2, RZ, RZ, -R3 ;  /* 0x000000ffff027224 */ /* 0x000fe400078e0a03 */
[----:B------:R-:W-:Y:S02]  /*04e0*/  IMAD.SHL.U32 R35, R3, 0x10, RZ ;  /* 0x0000001003237824 */ /* 0x000fe400078e00ff */
[----:B------:R-:W-:Y:S01]  /*04f0*/  IMAD R2, R11, R2, R4 ;  /* 0x000000020b027224 */ /* 0x000fe200078e0204 */
[----:B------:R-:W-:Y:S01]  /*0500*/  @!P0 PRMT R8, RZ, 0x7610, R8 ;  /* 0x00007610ff088816 */ /* 0x000fe20000000008 */
[C---:B------:R-:W-:Y:S01]  /*0510*/  @!P0 IMAD.SHL.U32 R34, R17.reuse, 0x20, RZ ;  /* 0x0000002011228824 */ /* 0x040fe200078e00ff */
[----:B------:R-:W-:Y:S01]  /*0520*/  @!P0 PRMT R10, RZ, 0x7610, R10 ;  /* 0x00007610ff0a8816 */ /* 0x000fe2000000000a */
[----:B------:R-:W-:Y:S01]  /*0530*/  IMAD.IADD R2, R6, 0x1, R2 ;  /* 0x0000000106027824 */ /* 0x000fe200078e0202 */
[----:B------:R-:W-:Y:S01]  /*0540*/  @!P0 PRMT R8, R8, 0x5410, RZ ;  /* 0x0000541008088816 */ /* 0x000fe200000000ff */
[----:B------:R-:W-:Y:S01]  /*0550*/  @!P0 IMAD.SHL.U32 R33, R17, 0x10, RZ ;  /* 0x0000001011218824 */ /* 0x000fe200078e00ff */
[----:B------:R-:W-:Y:S01]  /*0560*/  @!P0 PRMT R10, R10, 0x5410, RZ ;  /* 0x000054100a0a8816 */ /* 0x000fe200000000ff */
[----:B------:R-:W-:Y:S01]  /*0570*/  IMAD R32, R2, 0x10, R5 ;  /* 0x0000001002207824 */ /* 0x000fe200078e0205 */
[----:B------:R-:W-:Y:S01]  /*0580*/  @!P0 LOP3.LUT R34, R34, 0x60, RZ, 0xc0, !PT ;  /* 0x0000006022228812 */ /* 0x000fe200078ec0ff */
[----:B------:R-:W-:Y:S05]  /*0590*/  @!P0 BRA `(.L_x_0) ;  /* 0x0000091000008947 */ /* 0x000fea0003800000 */
[----:B------:R-:W-:Y:S01]  /*05a0*/  IABS R3, c[0x0][0x17c] ;  /* 0x00005f0000037a13 */ /* 0x000fe20000000000 */
[C---:B------:R-:W-:Y:S01]  /*05b0*/  IMAD.SHL.U32 R33, R17.reuse, 0x10, RZ ;  /* 0x0000001011217824 */ /* 0x040fe200078e00ff */
[----:B------:R-:W-:Y:S01]  /*05c0*/  IABS R5, c[0x0][0x178] ;  /* 0x00005e0000057a13 */ /* 0x000fe20000000000 */
[----:B------:R-:W-:Y:S01]  /*05d0*/  IMAD.SHL.U32 R34, R17, 0x20, RZ ;  /* 0x0000002011227824 */ /* 0x000fe200078e00ff */
[----:B------:R-:W0:Y:S01]  /*05e0*/  I2F.RP R2, R3 ;  /* 0x0000000300027306 */ /* 0x000e220000209400 */
[----:B------:R-:W-:Y:S01]  /*05f0*/  SHF.R.U32.HI R8, RZ, 0x5, R17 ;  /* 0x00000005ff087819 */ /* 0x000fe20000011611 */
[----:B------:R-:W-:Y:S01]  /*0600*/  IMAD R27, R16, c[0x0][0x18c], RZ ;  /* 0x00006300101b7a24 */ /* 0x000fe200078e02ff */
[----:B------:R-:W-:Y:S01]  /*0610*/  IABS R15, R32 ;  /* 0x00000020000f7213 */ /* 0x000fe20000000000 */
[----:B------:R-:W-:Y:S01]  /*0620*/  IMAD R28, R36, c[0x0][0x188], RZ ;  /* 0x00006200241c7a24 */ /* 0x000fe200078e02ff */
[----:B------:R-:W-:Y:S01]  /*0630*/  SGXT.U32 R8, R8, 0x3 ;  /* 0x000000030808781a */ /* 0x000fe20000000000 */
[----:B------:R-:W-:Y:S01]  /*0640*/  ULDC UR4, c[0x0][0x180] ;  /* 0x0000600000047ab9 */ /* 0x000fe20000000800 */
[----:B------:R-:W-:Y:S01]  /*0650*/  LOP3.LUT R29, RZ, c[0x0][0x17c], RZ, 0x33, !PT ;  /* 0x00005f00ff1d7a12 */ /* 0x000fe200078e33ff */
[----:B------:R-:W1:Y:S01]  /*0660*/  I2F.RP R9, R5 ;  /* 0x0000000500097306 */ /* 0x000e620000209400 */
[----:B------:R-:W-:-:S02]  /*0670*/  LOP3.LUT R8, R35, R8, RZ, 0xfc, !PT ;  /* 0x0000000823087212 */ /* 0x000fc400078efcff */
[----:B------:R-:W-:Y:S02]  /*0680*/  LOP3.LUT R34, R34, 0x60, RZ, 0xc0, !PT ;  /* 0x0000006022227812 */ /* 0x000fe400078ec0ff */
[----:B------:R-:W-:Y:S02]  /*0690*/  LOP3.LUT R4, R8, 0x8, RZ, 0xfc, !PT ;  /* 0x0000000808047812 */ /* 0x000fe400078efcff */
[----:B------:R-:W-:Y:S01]  /*06a0*/  IABS R14, R8 ;  /* 0x00000008000e7213 */ /* 0x000fe20000000000 */
[----:B0-----:R-:W0:Y:S01]  /*06b0*/  MUFU.RCP R2, R2 ;  /* 0x0000000200027308 */ /* 0x001e220000001000 */
[----:B------:R-:W-:Y:S02]  /*06c0*/  ISETP.GE.AND P4, PT, R4, RZ, PT ;  /* 0x000000ff0400720c */ /* 0x000fe40003f86270 */
[----:B------:R-:W-:Y:S02]  /*06d0*/  ISETP.GE.AND P2, PT, R8, RZ, PT ;  /* 0x000000ff0800720c */ /* 0x000fe40003f46270 */
[----:B------:R-:W-:-:S03]  /*06e0*/  LOP3.LUT R37, R36, 0x10, RZ, 0xfc, !PT ;  /* 0x0000001024257812 */ /* 0x000fc600078efcff */
[----:B-1----:R-:W1:Y:S01]  /*06f0*/  MUFU.RCP R9, R9 ;  /* 0x0000000900097308 */ /* 0x002e620000001000 */
[----:B0-----:R-:W-:Y:S02]  /*0700*/  IADD3 R10, R2, 0xffffffe, RZ ;  /* 0x0ffffffe020a7810 */ /* 0x001fe40007ffe0ff */
[----:B------:R-:W-:-:S05]  /*0710*/  IABS R2, R4 ;  /* 0x0000000400027213 */ /* 0x000fca0000000000 */
[----:B------:R0:W2:Y:S01]  /*0720*/  F2I.FTZ.U32.TRUNC.NTZ R11, R10 ;  /* 0x0000000a000b7305 */ /* 0x0000a2000021f000 */
[----:B-1----:R-:W-:-:S07]  /*0730*/  IADD3 R6, R9, 0xffffffe, RZ ;  /* 0x0ffffffe09067810 */ /* 0x002fce0007ffe0ff */
[----:B------:R-:W1:Y:S01]  /*0740*/  F2I.FTZ.U32.TRUNC.NTZ R7, R6 ;  /* 0x0000000600077305 */ /* 0x000e62000021f000 */
[----:B0-----:R-:W-:Y:S02]  /*0750*/  IMAD.MOV.U32 R10, RZ, RZ, RZ ;  /* 0x000000ffff0a7224 */ /* 0x001fe400078e00ff */
[----:B--2---:R-:W-:-:S04]  /*0760*/  IMAD.MOV R12, RZ, RZ, -R11 ;  /* 0x000000ffff0c7224 */ /* 0x004fc800078e0a0b */
[----:B------:R-:W-:Y:S02]  /*0770*/  IMAD R9, R12, R3, RZ ;  /* 0x000000030c097224 */ /* 0x000fe400078e02ff */
[----:B------:R-:W-:Y:S02]  /*0780*/  IMAD.SHL.U32 R12, R17, 0x8, RZ ;  /* 0x00000008110c7824 */ /* 0x000fe400078e00ff */
[----:B------:R-:W-:-:S04]  /*0790*/  IMAD.HI.U32 R10, R11, R9, R10 ;  /* 0x000000090b0a7227 */ /* 0x000fc800078e000a */
[----:B------:R-:W-:Y:S02]  /*07a0*/  IMAD.MOV.U32 R9, RZ, RZ, R2 ;  /* 0x000000ffff097224 */ /* 0x000fe400078e0002 */
[----:B-1----:R-:W-:Y:S02]  /*07b0*/  IMAD.MOV R6, RZ, RZ, -R7 ;  /* 0x000000ffff067224 */ /* 0x002fe400078e0a07 */
[----:B------:R-:W-:-:S04]  /*07c0*/  IMAD.HI.U32 R2, R10, R9, RZ ;  /* 0x000000090a027227 */ /* 0x000fc800078e00ff */
[----:B------:R-:W-:-:S04]  /*07d0*/  IMAD.HI.U32 R10, R10, R14, RZ ;  /* 0x0000000e0a0a7227 */ /* 0x000fc800078e00ff */
[----:B------:R-:W-:Y:S02]  /*07e0*/  IMAD.MOV R2, RZ, RZ, -R2 ;  /* 0x000000ffff027224 */ /* 0x000fe400078e0a02 */
[----:B------:R-:W-:Y:S02]  /*07f0*/  IMAD.MOV R11, RZ, RZ, -R10 ;  /* 0x000000ffff0b7224 */ /* 0x000fe400078e0a0a */
[----:B------:R-:W-:Y:S02]  /*0800*/  IMAD R13, R6, R5, RZ ;  /* 0x00000005060d7224 */ /* 0x000fe400078e02ff */
[C---:B------:R-:W-:Y:S01]  /*0810*/  IMAD R10, R3.reuse, R2, R9 ;  /* 0x00000002030a7224 */ /* 0x040fe200078e0209 */
[----:B------:R-:W-:Y:S01]  /*0820*/  SHF.R.S32.HI R9, RZ, 0x1f, R0 ;  /* 0x0000001fff097819 */ /* 0x000fe20000011400 */
[----:B------:R-:W-:Y:S02]  /*0830*/  IMAD.MOV.U32 R6, RZ, RZ, RZ ;  /* 0x000000ffff067224 */ /* 0x000fe400078e00ff */
[C---:B------:R-:W-:Y:S01]  /*0840*/  IMAD R14, R3.reuse, R11, R14 ;  /* 0x0000000b030e7224 */ /* 0x040fe200078e020e */
[----:B------:R-:W-:Y:S01]  /*0850*/  ISETP.GT.U32.AND P0, PT, R3, R10, PT ;  /* 0x0000000a0300720c */ /* 0x000fe20003f04070 */
[----:B------:R-:W-:Y:S01]  /*0860*/  IMAD.HI.U32 R6, R7, R13, R6 ;  /* 0x0000000d07067227 */ /* 0x000fe200078e0006 */
[----:B------:R-:W-:-:S02]  /*0870*/  LOP3.LUT R11, R33, 0x200, RZ, 0xc0, !PT ;  /* 0x00000200210b7812 */ /* 0x000fc400078ec0ff */
[----:B------:R-:W-:Y:S01]  /*0880*/  ISETP.GT.U32.AND P1, PT, R3, R14, PT ;  /* 0x0000000e0300720c */ /* 0x000fe20003f24070 */
[----:B------:R-:W-:Y:S02]  /*0890*/  IMAD.SHL.U32 R7, R17, 0x2, RZ ;  /* 0x0000000211077824 */ /* 0x000fe400078e00ff */
[----:B------:R-:W-:-:S03]  /*08a0*/  IMAD.HI.U32 R6, R6, R15, RZ ;  /* 0x0000000f06067227 */ /* 0x000fc600078e00ff */
[----:B------:R-:W-:Y:S01]  /*08b0*/  LOP3.LUT R13, R12, 0x30, R7, 0x48, !PT ;  /* 0x000000300c0d7812 */ /* 0x000fe200078e4807 */
[----:B------:R-:W-:Y:S02]  /*08c0*/  IMAD.MOV R6, RZ, RZ, -R6 ;  /* 0x000000ffff067224 */ /* 0x000fe400078e0a06 */
[----:B------:R-:W-:Y:S02]  /*08d0*/  @!P0 IMAD.IADD R10, R10, 0x1, -R3 ;  /* 0x000000010a0a8824 */ /* 0x000fe400078e0a03 */
[----:B------:R-:W-:Y:S01]  /*08e0*/  IMAD R12, R5, R6, R15 ;  /* 0x00000006050c7224 */ /* 0x000fe200078e020f */
[----:B------:R-:W-:Y:S01]  /*08f0*/  LEA.HI R6, R9, R0, RZ, 0x5 ;  /* 0x0000000009067211 */ /* 0x000fe200078f28ff */
[----:B------:R-:W-:Y:S01]  /*0900*/  @!P1 IMAD.IADD R14, R14, 0x1, -R3 ;  /* 0x000000010e0e9824 */ /* 0x000fe200078e0a03 */
[----:B------:R-:W-:Y:S01]  /*0910*/  ISETP.GT.U32.AND P0, PT, R3, R10, PT ;  /* 0x0000000a0300720c */ /* 0x000fe20003f04070 */
[----:B------:R-:W-:Y:S01]  /*0920*/  IMAD.SHL.U32 R2, R17, 0x40, RZ ;  /* 0x0000004011027824 */ /* 0x000fe200078e00ff */
[----:B------:R-:W-:-:S02]  /*0930*/  ISETP.GT.U32.AND P3, PT, R5, R12, PT ;  /* 0x0000000c0500720c */ /* 0x000fc40003f64070 */
[----:B------:R-:W-:Y:S02]  /*0940*/  ISETP.GT.U32.AND P1, PT, R3, R14, PT ;  /* 0x0000000e0300720c */ /* 0x000fe40003f24070 */
[----:B------:R-:W-:Y:S02]  /*0950*/  LOP3.LUT R2, R2, 0x1c0, RZ, 0xc0, !PT ;  /* 0x000001c002027812 */ /* 0x000fe400078ec0ff */
[----:B------:R-:W-:Y:S02]  /*0960*/  SHF.R.U32.HI R9, RZ, 0x2, R17 ;  /* 0x00000002ff097819 */ /* 0x000fe40000011611 */
[----:B------:R-:W-:Y:S02]  /*0970*/  IADD3 R0, R13, R2, R11 ;  /* 0x000000020d007210 */ /* 0x000fe40007ffe00b */
[----:B------:R-:W-:Y:S01]  /*0980*/  LOP3.LUT R2, R7, 0x1fe, RZ, 0xc0, !PT ;  /* 0x000001fe07027812 */ /* 0x000fe200078ec0ff */
[----:B------:R-:W-:Y:S01]  /*0990*/  @!P0 IMAD.IADD R10, R10, 0x1, -R3 ;  /* 0x000000010a0a8824 */ /* 0x000fe200078e0a03 */
[----:B------:R-:W-:Y:S01]  /*09a0*/  SHF.R.S32.HI R11, RZ, 0x2, R17 ;  /* 0x00000002ff0b7819 */ /* 0x000fe20000011411 */
[----:B------:R-:W-:Y:S01]  /*09b0*/  @!P3 IMAD.IADD R12, R12, 0x1, -R5 ;  /* 0x000000010c0cb824 */ /* 0x000fe200078e0a05 */
[----:B------:R-:W-:Y:S01]  /*09c0*/  LOP3.LUT R2, R2, 0x30, R9, 0x78, !PT ;  /* 0x0000003002027812 */ /* 0x000fe200078e7809 */
[----:B------:R-:W-:Y:S01]  /*09d0*/  @!P1 IMAD.IADD R14, R14, 0x1, -R3 ;  /* 0x000000010e0e9824 */ /* 0x000fe200078e0a03 */
[----:B------:R-:W-:Y:S01]  /*09e0*/  SHF.R.S32.HI R9, RZ, 0x6, R17 ;  /* 0x00000006ff097819 */ /* 0x000fe20000011411 */
[----:B------:R-:W-:Y:S01]  /*09f0*/  @!P4 IMAD.MOV R10, RZ, RZ, -R10 ;  /* 0x000000ffff0ac224 */ /* 0x000fe200078e0a0a */
[----:B------:R-:W-:Y:S01]  /*0a00*/  ISETP.NE.AND P0, PT, RZ, c[0x0][0x17c], PT ;  /* 0x00005f00ff007a0c */ /* 0x000fe20003f05270 */
[----:B------:R-:W-:Y:S01]  /*0a10*/  @!P2 IMAD.MOV R14, RZ, RZ, -R14 ;  /* 0x000000ffff0ea224 */ /* 0x000fe200078e0a0e */
[----:B------:R-:W-:-:S02]  /*0a20*/  ISETP.GT.U32.AND P3, PT, R5, R12, PT ;  /* 0x0000000c0500720c */ /* 0x000fc40003f64070 */
[----:B------:R-:W-:Y:S02]  /*0a30*/  SGXT R8, R9, 0x1 ;  /* 0x000000010908781a */ /* 0x000fe40000000200 */
[----:B------:R-:W-:Y:S02]  /*0a40*/  SGXT R9, R11, 0x1 ;  /* 0x000000010b09781a */ /* 0x000fe40000000200 */
[C---:B------:R-:W-:Y:S02]  /*0a50*/  SEL R13, R29.reuse, R10, !P0 ;  /* 0x0000000a1d0d7207 */ /* 0x040fe40004000000 */
[----:B------:R-:W-:Y:S01]  /*0a60*/  SEL R29, R29, R14, !P0 ;  /* 0x0000000e1d1d7207 */ /* 0x000fe20004000000 */
[----:B------:R-:W-:Y:S01]  /*0a70*/  CS2R R10, SRZ ;  /* 0x00000000000a7805 */ /* 0x000fe2000001ff00 */
[----:B------:R-:W-:Y:S02]  /*0a80*/  ISETP.GE.AND P1, PT, R32, RZ, PT ;  /* 0x000000ff2000720c */ /* 0x000fe40003f26270 */
[----:B------:R-:W-:Y:S01]  /*0a90*/  ISETP.NE.AND P0, PT, RZ, c[0x0][0x178], PT ;  /* 0x00005e00ff007a0c */ /* 0x000fe20003f05270 */
[----:B------:R-:W-:Y:S01]  /*0aa0*/  @!P3 IMAD.IADD R12, R12, 0x1, -R5 ;  /* 0x000000010c0cb824 */ /* 0x000fe200078e0a05 */
[----:B------:R-:W-:Y:S01]  /*0ab0*/  LOP3.LUT R8, R8, 0x90, RZ, 0xc0, !PT ;  /* 0x0000009008087812 */ /* 0x000fe200078ec0ff */
[----:B------:R-:W-:Y:S01]  /*0ac0*/  IMAD R29, R29, c[0x0][0x190], RZ ;  /* 0x000064001d1d7a24 */ /* 0x000fe200078e02ff */
[----:B------:R-:W-:-:S02]  /*0ad0*/  LOP3.LUT R4, R34, 0x90, R9, 0xf8, !PT ;  /* 0x0000009022047812 */ /* 0x000fc400078ef809 */
[--C-:B------:R-:W-:Y:S02]  /*0ae0*/  LOP3.LUT R3, R8, 0x17e, R7.reuse, 0x78, !PT ;  /* 0x0000017e08037812 */ /* 0x100fe400078e7807 */
[----:B------:R-:W-:Y:S01]  /*0af0*/  LOP3.LUT R7, R4, 0x10, R7, 0x78, !PT ;  /* 0x0000001004077812 */ /* 0x000fe200078e7807 */
[----:B------:R-:W-:Y:S01]  /*0b00*/  CS2R R8, SRZ ;  /* 0x0000000000087805 */ /* 0x000fe2000001ff00 */
[----:B------:R-:W-:Y:S01]  /*0b10*/  LOP3.LUT R4, R33, 0x100, RZ, 0xc0, !PT ;  /* 0x0000010021047812 */ /* 0x000fe200078ec0ff */
[----:B------:R-:W-:Y:S01]  /*0b20*/  @!P1 IMAD.MOV R12, RZ, RZ, -R12 ;  /* 0x000000ffff0c9224 */ /* 0x000fe200078e0a0c */
[----:B------:R-:W-:Y:S02]  /*0b30*/  LEA R26, P1, R27, c[0x0][0x168], 0x1 ;  /* 0x00005a001b1a7a11 */ /* 0x000fe400078208ff */
[----:B------:R-:W-:Y:S01]  /*0b40*/  @!P0 LOP3.LUT R12, RZ, c[0x0][0x178], RZ, 0x33, !PT ;  /* 0x00005e00ff0c8a12 */ /* 0x000fe200078e33ff */
[----:B------:R-:W-:Y:S01]  /*0b50*/  IMAD.IADD R4, R4, 0x1, R7 ;  /* 0x0000000104047824 */ /* 0x000fe200078e0207 */
[----:B------:R-:W-:Y:S01]  /*0b60*/  LEA R30, P2, R28, c[0x0][0x160], 0x1 ;  /* 0x000058001c1e7a11 */ /* 0x000fe200078408ff */
[----:B------:R-:W-:Y:S01]  /*0b70*/  IMAD R7, R37, c[0x0][0x188], RZ ;  /* 0x0000620025077a24 */ /* 0x000fe200078e02ff */
[----:B------:R-:W-:Y:S01]  /*0b80*/  SHF.R.S32.HI R5, RZ, 0x5, R6 ;  /* 0x00000005ff057819 */ /* 0x000fe20000011406 */
[----:B------:R-:W-:Y:S01]  /*0b90*/  IMAD R12, R12, c[0x0][0x184], RZ ;  /* 0x000061000c0c7a24 */ /* 0x000fe200078e02ff */
[----:B------:R-:W-:Y:S01]  /*0ba0*/  LEA.HI.X.SX32 R27, R27, c[0x0][0x16c], 0x1, P1 ;  /* 0x00005b001b1b7a11 */ /* 0x000fe200008f0eff */
[----:B------:R-:W-:Y:S01]  /*0bb0*/  IMAD R6, R13, c[0x0][0x190], RZ ;  /* 0x000064000d067a24 */ /* 0x000fe200078e02ff */
[----:B------:R-:W-:Y:S01]  /*0bc0*/  LEA R31, P0, R7, c[0x0][0x160], 0x1 ;  /* 0x00005800071f7a11 */ /* 0x000fe200078008ff */
[----:B------:R-:W-:Y:S01]  /*0bd0*/  IMAD.WIDE R24, R12, 0x2, RZ ;  /* 0x000000020c187825 */ /* 0x000fe200078e02ff */
[----:B------:R-:W-:-:S02]  /*0be0*/  LEA.HI.X.SX32 R28, R28, c[0x0][0x164], 0x1, P2 ;  /* 0x000059001c1c7a11 */ /* 0x000fc400010f0eff */
[----:B------:R-:W-:Y:S02]  /*0bf0*/  LEA.HI.X.SX32 R7, R7, c[0x0][0x164], 0x1, P0 ;  /* 0x0000590007077a11 */ /* 0x000fe400000f0eff */
.L_x_1:
[----:B------:R-:W0:Y:S01]  /*0c00*/  S2R R12, SR_TID.X ;  /* 0x00000000000c7919 */ /* 0x000e220000002100 */
[----:B------:R-:W-:Y:S02]  /*0c10*/  IADD3 R14, P1, R24, R31, RZ ;  /* 0x0000001f180e7210 */ /* 0x000fe40007f3e0ff */
[----:B------:R-:W-:Y:S02]  /*0c20*/  ISETP.GE.AND P2, PT, R37, UR4, PT ;  /* 0x0000000425007c0c */ /* 0x000fe4000bf46270 */
[----:B------:R-:W-:Y:S01]  /*0c30*/  ISETP.GE.AND P0, PT, R36, UR4, PT ;  /* 0x0000000424007c0c */ /* 0x000fe2000bf06270 */
[----:B------:R-:W-:Y:S01]  /*0c40*/  IMAD.X R15, R25, 0x1, R7, P1 ;  /* 0x00000001190f7824 */ /* 0x000fe200008e0607 */
[----:B------:R-:W-:Y:S02]  /*0c50*/  PRMT R18, RZ, 0x7610, R18 ;  /* 0x00007610ff127816 */ /* 0x000fe40000000012 */
[----:B------:R-:W-:-:S07]  /*0c60*/  PRMT R19, RZ, 0x7610, R19 ;  /* 0x00007610ff137816 */ /* 0x000fce0000000013 */
[----:B------:R1:W2:Y:S01]  /*0c70*/  @!P2 LDG.E.U16 R18, [R14.64] ;  /* 0x000000060e12a981 */ /* 0x0002a2000c1e1500 */
[----:B0-----:R-:W-:-:S04]  /*0c80*/  LOP3.LUT R12, R12, 0x1f, RZ, 0xc0, !PT ;  /* 0x0000001f0c0c7812 */ /* 0x001fc800078ec0ff */
[----:B------:R-:W-:Y:S02]  /*0c90*/  ISETP.GE.AND P3, PT, R12, UR4, PT ;  /* 0x000000040c007c0c */ /* 0x000fe4000bf66270 */
[----:B------:R-:W-:-:S05]  /*0ca0*/  IADD3 R12, P1, R24, R30, RZ ;  /* 0x0000001e180c7210 */ /* 0x000fca0007f3e0ff */
[----:B------:R-:W-:-:S05]  /*0cb0*/  IMAD.X R13, R25, 0x1, R28, P1 ;  /* 0x00000001190d7824 */ /* 0x000fca00008e061c */
[----:B------:R-:W3:Y:S04]  /*0cc0*/  @!P0 LDG.E.U16 R19, [R12.64] ;  /* 0x000000060c138981 */ /* 0x000ee8000c1e1500 */
[----:B------:R-:W-:Y:S01]  /*0cd0*/  BAR.SYNC.DEFER_BLOCKING 0x0 ;  /* 0x0000000000007b1d */ /* 0x000fe20000010000 */
[----:B------:R-:W-:Y:S01]  /*0ce0*/  PRMT R20, RZ, 0x7610, R20 ;  /* 0x00007610ff147816 */ /* 0x000fe20000000014 */
[----:B-1----:R-:W-:Y:S01]  /*0cf0*/  IMAD.WIDE R14, R29, 0x2, R26 ;  /* 0x000000021d0e7825 */ /* 0x002fe200078e021a */
[----:B------:R-:W-:-:S03]  /*0d00*/  PRMT R21, RZ, 0x7610, R21 ;  /* 0x00007610ff157816 */ /* 0x000fc60000000015 */
[----:B------:R-:W-:Y:S01]  /*0d10*/  IMAD.WIDE R16, R6, 0x2, R26 ;  /* 0x0000000206107825 */ /* 0x000fe200078e021a */
[----:B------:R-:W4:Y:S04]  /*0d20*/  @!P3 LDG.E.U16 R20, [R14.64] ;  /* 0x000000060e14b981 */ /* 0x000f28000c1e1500 */
[----:B------:R-:W5:Y:S01]  /*0d30*/  @!P3 LDG.E.U16 R21, [R16.64] ;  /* 0x000000061015b981 */ /* 0x000f62000c1e1500 */
[----:B------:R-:W-:-:S04]  /*0d40*/  IADD3 R5, R5, -0x1, RZ ;  /* 0xffffffff05057810 */ /* 0x000fc80007ffe0ff */
[----:B------:R-:W-:Y:S01]  /*0d50*/  ISETP.NE.U32.AND P0, PT, R5, RZ, PT ;  /* 0x000000ff0500720c */ /* 0x000fe20003f05070 */
[----:B------:R-:W-:Y:S01]  /*0d60*/  UIADD3 UR4, UR4, -0x20, URZ ;  /* 0xffffffe004047890 */ /* 0x000fe2000fffe03f */
[----:B--2---:R-:W-:Y:S04]  /*0d70*/  STS.U16 [R3+0x200], R18 ;  /* 0x0002001203007388 */ /* 0x004fe80000000400 */
[----:B---3--:R-:W-:Y:S04]  /*0d80*/  STS.U16 [R3], R19 ;  /* 0x0000001303007388 */ /* 0x008fe80000000400 */
[----:B----4-:R-:W-:Y:S04]  /*0d90*/  STS.U16 [R2+0x400], R20 ;  /* 0x0004001402007388 */ /* 0x010fe80000000400 */
[----:B-----5:R-:W-:Y:S04]  /*0da0*/  STS.U16 [R2+0x600], R21 ;  /* 0x0006001502007388 */ /* 0x020fe80000000400 */
[----:B------:R-:W-:Y:S06]  /*0db0*/  BAR.SYNC.DEFER_BLOCKING 0x0 ;  /* 0x0000000000007b1d */ /* 0x000fec0000010000 */
[----:B------:R-:W-:Y:S04]  /*0dc0*/  LDSM.16.MT88.4 R12, [R4] ;  /* 0x00000000040c783b */ /* 0x000fe80000004200 */
[----:B------:R-:W0:Y:S04]  /*0dd0*/  LDSM.16.M88.4 R16, [R0+0x400] ;  /* 0x000400000010783b */ /* 0x000e280000000200 */
[----:B------:R-:W1:Y:S01]  /*0de0*/  LDSM.16.MT88.4 R20, [R4+0x200] ;  /* 0x000200000414783b */ /* 0x000e620000004200 */
[----:B0-----:R-:W-:Y:S07]  /*0df0*/  HMMA.16816.F32 R8, R12, R16, R8 ;  /* 0x000000100c08723c */ /* 0x001fee0000001808 */
[----:B------:R-:W-:-:S04]  /*0e00*/  IMAD.MOV.U32 R17, RZ, RZ, c[0x0][0x18c] ;  /* 0x00006300ff117624 */ /* 0x000fc800078e00ff */
[----:B------:R-:W-:-:S04]  /*0e10*/  IMAD.SHL.U32 R17, R17, 0x20, RZ ;  /* 0x0000002011117824 */ /* 0x000fc800078e00ff */
[----:B------:R-:W-:-:S04]  /*0e20*/  IMAD.WIDE R26, R17, 0x2, R26 ;  /* 0x00000002111a7825 */ /* 0x000fc800078e021a */
[----:B------:R-:W-:-:S04]  /*0e30*/  IMAD.MOV.U32 R17, RZ, RZ, c[0x0][0x188] ;  /* 0x00006200ff117624 */ /* 0x000fc800078e00ff */
[----:B------:R-:W-:Y:S01]  /*0e40*/  IMAD.SHL.U32 R17, R17, 0x20, RZ ;  /* 0x0000002011117824 */ /* 0x000fe200078e00ff */
[----:B-1----:R-:W-:Y:S03]  /*0e50*/  HMMA.16816.F32 R8, R20, R18, R8 ;  /* 0x000000121408723c */ /* 0x002fe60000001808 */
[----:B------:R-:W-:Y:S01]  /*0e60*/  IMAD.WIDE R24, R17, 0x2, R24 ;  /* 0x0000000211187825 */ /* 0x000fe200078e0218 */
[----:B------:R-:W-:Y:S05]  /*0e70*/  @P0 BRA `(.L_x_1) ;  /* 0xfffffd8000000947 */ /* 0x000fea000383ffff */
[----:B------:R-:W-:-:S15]  /*0e80*/  NOP ;  /* 0x0000000000007918 */ /* 0x000fde0000000000 */
[----:B------:R-:W-:Y:S02]  /*0e90*/  F2FP.PACK_AB R10, R11, R10 ;  /* 0x0000000a0b0a723e */ /* 0x000fe400000000ff */
[----:B------:R-:W-:-:S07]  /*0ea0*/  F2FP.PACK_AB R8, R9, R8 ;  /* 0x000000080908723e */ /* 0x000fce00000000ff */
.L_x_0:
[----:B------:R-:W0:Y:S01]  /*0eb0*/  S2R R2, SR_TID.X ;  /* 0x0000000000027919 */ /* 0x000e220000002100 */
[----:B------:R-:W-:Y:S02]  /*0ec0*/  LOP3.LUT R33, R33, 0x180, RZ, 0xc0, !PT ;  /* 0x0000018021217812 */ /* 0x000fe400078ec0ff */
[----:B------:R-:W-:Y:S01]  /*0ed0*/  PRMT R5, R8, 0x7632, R5 ;  /* 0x0000763208057816 */ /* 0x000fe20000000005 */
[----:B------:R-:W1:Y:S01]  /*0ee0*/  S2R R0, SR_TID.X ;  /* 0x0000000000007919 */ /* 0x000e620000002100 */
[----:B------:R-:W-:-:S02]  /*0ef0*/  PRMT R6, R10, 0x7632, R6 ;  /* 0x000076320a067816 */ /* 0x000fc40000000006 */
[----:B------:R-:W-:Y:S01]  /*0f00*/  LOP3.LUT R35, R35, R36, RZ, 0xfc, !PT ;  /* 0x0000002423237212 */ /* 0x000fe200078efcff */
[----:B------:R-:W-:Y:S03]  /*0f10*/  BAR.SYNC.DEFER_BLOCKING 0x0 ;  /* 0x0000000000007b1d */ /* 0x000fe60000010000 */
[----:B------:R-:W-:-:S04]  /*0f20*/  ISETP.GE.AND P0, PT, R35, c[0x0][0x17c], PT ;  /* 0x00005f0023007a0c */ /* 0x000fc80003f06270 */
[----:B------:R-:W-:Y:S02]  /*0f30*/  ISETP.LT.AND P0, PT, R32, c[0x0][0x178], !P0 ;  /* 0x00005e0020007a0c */ /* 0x000fe40004701270 */
[----:B0-----:R-:W-:Y:S02]  /*0f40*/  SHF.R.U32.HI R3, RZ, 0x4, R2 ;  /* 0x00000004ff037819 */ /* 0x001fe40000011602 */
[----:B------:R-:W-:Y:S02]  /*0f50*/  LOP3.LUT R2, R2, 0x1f, RZ, 0xc0, !PT ;  /* 0x0000001f02027812 */ /* 0x000fe400078ec0ff */
[----:B-1----:R-:W-:-:S03]  /*0f60*/  LOP3.LUT R34, R34, 0x1c, R0, 0xf8, !PT ;  /* 0x0000001c22227812 */ /* 0x002fc600078ef800 */
[----:B------:R-:W-:Y:S01]  /*0f70*/  IMAD R33, R2, 0x4, R33 ;  /* 0x0000000402217824 */ /* 0x000fe200078e0221 */
[----:B------:R-:W-:-:S04]  /*0f80*/  LOP3.LUT R34, R34, 0x2, R3, 0xf8, !PT ;  /* 0x0000000222227812 */ /* 0x000fc800078ef803 */
[--C-:B------:R-:W-:Y:S01]  /*0f90*/  LOP3.LUT R33, R33, 0x60, R0.reuse, 0x78, !PT ;  /* 0x0000006021217812 */ /* 0x100fe200078e7800 */
[----:B------:R0:W-:Y:S01]  /*0fa0*/  STS.U16 [R34], R8 ;  /* 0x0000000822007388 */ /* 0x0001e20000000400 */
[----:B------:R-:W-:Y:S02]  /*0fb0*/  SHF.R.U32.HI R0, RZ, 0x6, R0 ;  /* 0x00000006ff007819 */ /* 0x000fe40000011600 */
[----:B------:R-:W-:Y:S02]  /*0fc0*/  LOP3.LUT R2, R34, 0x20, RZ, 0x3c, !PT ;  /* 0x0000002022027812 */ /* 0x000fe400078e3cff */
[----:B------:R-:W-:Y:S02]  /*0fd0*/  LOP3.LUT R4, R0, 0x2, RZ, 0xc0, !PT ;  /* 0x0000000200047812 */ /* 0x000fe400078ec0ff */
[C---:B------:R-:W-:Y:S02]  /*0fe0*/  LOP3.LUT R0, R34.reuse, 0x40, RZ, 0x3c, !PT ;  /* 0x0000004022007812 */ /* 0x040fe400078e3cff */
[----:B------:R-:W-:Y:S01]  /*0ff0*/  LOP3.LUT R3, R34, 0x60, RZ, 0x3c, !PT ;  /* 0x0000006022037812 */ /* 0x000fe200078e3cff */
[----:B------:R-:W-:-:S02]  /*1000*/  IMAD.IADD R4, R4, 0x1, R33 ;  /* 0x0000000104047824 */ /* 0x000fc400078e0221 */
[----:B------:R0:W-:Y:S04]  /*1010*/  STS.U16 [R0+0x100], R5 ;  /* 0x0001000500007388 */ /* 0x0001e80000000400 */
[----:B------:R0:W-:Y:S04]  /*1020*/  STS.U16 [R2+0x80], R10 ;  /* 0x0000800a02007388 */ /* 0x0001e80000000400 */
[----:B------:R0:W-:Y:S04]  /*1030*/  STS.U16 [R3+0x180], R6 ;  /* 0x0001800603007388 */ /* 0x0001e80000000400 */
[----:B------:R-:W-:Y:S06]  /*1040*/  BAR.SYNC.DEFER_BLOCKING 0x0 ;  /* 0x0000000000007b1d */ /* 0x000fec0000010000 */
[----:B------:R-:W-:Y:S05]  /*1050*/  @!P0 EXIT ;  /* 0x000000000000894d */ /* 0x000fea0003800000 */
[----:B0-----:R-:W0:Y:S01]  /*1060*/  LDS.U16 R5, [R4] ;  /* 0x0000000004057984 */ /* 0x001e220000000400 */
[----:B------:R-:W-:-:S02]  /*1070*/  IMAD R32, R32, c[0x0][0x194], RZ ;  /* 0x0000650020207a24 */ /* 0x000fc400078e02ff */
[----:B------:R-:W-:Y:S02]  /*1080*/  IMAD R35, R35, c[0x0][0x198], RZ ;  /* 0x0000660023237a24 */ /* 0x000fe400078e02ff */
[C---:B------:R-:W-:Y:S02]  /*1090*/  IMAD.SHL.U32 R2, R32.reuse, 0x2, RZ ;  /* 0x0000000220027824 */ /* 0x040fe400078e00ff */
[----:B------:R-:W-:Y:S02]  /*10a0*/  IMAD.SHL.U32 R3, R35, 0x2, RZ ;  /* 0x0000000223037824 */ /* 0x000fe400078e00ff */
[----:B------:R-:W-:-:S03]  /*10b0*/  IMAD.HI R32, R32, 0x2, RZ ;  /* 0x0000000220207827 */ /* 0x000fc600078e02ff */
[----:B------:R-:W-:Y:S01]  /*10c0*/  IADD3 R2, P0, P1, R3, c[0x0][0x170], R2 ;  /* 0x00005c0003027a10 */ /* 0x000fe2000791e002 */
[----:B------:R-:W-:-:S05]  /*10d0*/  IMAD.HI R35, R35, 0x2, RZ ;  /* 0x0000000223237827 */ /* 0x000fca00078e02ff */
[----:B------:R-:W-:-:S05]  /*10e0*/  IADD3.X R3, R35, c[0x0][0x174], R32, P0, P1 ;  /* 0x00005d0023037a10 */ /* 0x000fca00007e2420 */
[----:B0-----:R-:W-:Y:S01]  /*10f0*/  STG.E.U16 [R2.64], R5 ;  /* 0x0000000502007986 */ /* 0x001fe2000c101506 */
[----:B------:R-:W-:Y:S05]  /*1100*/  EXIT ;  /* 0x000000000000794d */ /* 0x000fea0003800000 */
.L_x_2:
[----:B------:R-:W-:-:S00]  /*1110*/  BRA `(.L_x_2) ;  /* 0xfffffff000007947 */ /* 0x000fc0000383ffff */
[----:B------:R-:W-:-:S00]  /*1120*/  NOP ;  /* 0x0000000000007918 */ /* 0x000fc00000000000 */
        /* <DEDUP_REMOVED lines=13> */
.L_x_3:


//--------------------- .nv.shared.matmul_kernel  --------------------------
	.section	.nv.shared.matmul_kernel,"aw",@nobits
	.sectionflags	@""
	.align	16
